	.headerflags	@"EF_CUDA_TEXMODE_UNIFIED EF_CUDA_64BIT_ADDRESS EF_CUDA_ACCELERATORS EF_CUDA_SM90 EF_CUDA_VIRTUAL_SM(EF_CUDA_SM90)"
	.elftype	@"ET_EXEC"


//--------------------- .nv.info                  --------------------------
	.section	.nv.info,"",@"SHT_CUDA_INFO"
	.align	4


	//----- nvinfo : EIATTR_REGCOUNT
	.align		4
        /*0000*/ 	.byte	0x04, 0x2f
        /*0002*/ 	.short	(.L_1 - .L_0)
	.align		4
.L_0:
        /*0004*/ 	.word	index@(triton_poi_fused_reflection_pad2d_6)
        /*0008*/ 	.word	0x0000000e


	//----- nvinfo : EIATTR_MIN_STACK_SIZE
	.align		4
.L_1:
        /*000c*/ 	.byte	0x04, 0x12
        /*000e*/ 	.short	(.L_3 - .L_2)
	.align		4
.L_2:
        /*0010*/ 	.word	index@(triton_poi_fused_reflection_pad2d_6)
        /*0014*/ 	.word	0x00000000


	//----- nvinfo : EIATTR_FRAME_SIZE
	.align		4
.L_3:
        /*0018*/ 	.byte	0x04, 0x11
        /*001a*/ 	.short	(.L_5 - .L_4)
	.align		4
.L_4:
        /*001c*/ 	.word	index@(triton_poi_fused_reflection_pad2d_6)
        /*0020*/ 	.word	0x00000000


	//----- nvinfo : EIATTR_MIN_STACK_SIZE
	.align		4
.L_5:
        /*0024*/ 	.byte	0x04, 0x12
        /*0026*/ 	.short	(.L_7 - .L_6)
	.align		4
.L_6:
        /*0028*/ 	.word	index@(triton_poi_fused_reflection_pad2d_6)
        /*002c*/ 	.word	0x00000000
.L_7:


//--------------------- .nv.info.triton_poi_fused_reflection_pad2d_6 --------------------------
	.section	.nv.info.triton_poi_fused_reflection_pad2d_6,"",@"SHT_CUDA_INFO"
	.sectionflags	@""
	.align	4


	//----- nvinfo : EIATTR_CUDA_API_VERSION
	.align		4
        /*0000*/ 	.byte	0x04, 0x37
        /*0002*/ 	.short	(.L_9 - .L_8)
.L_8:
        /*0004*/ 	.word	0x0000007c


	//----- nvinfo : EIATTR_KPARAM_INFO
	.align		4
.L_9:
        /*0008*/ 	.byte	0x04, 0x17
        /*000a*/ 	.short	(.L_11 - .L_10)
.L_10:
        /*000c*/ 	.word	0x00000000
        /*0010*/ 	.short	0x0002
        /*0012*/ 	.short	0x0010
        /*0014*/ 	.byte	0x00, 0xf0, 0x11, 0x00


	//----- nvinfo : EIATTR_KPARAM_INFO
	.align		4
.L_11:
        /*0018*/ 	.byte	0x04, 0x17
        /*001a*/ 	.short	(.L_13 - .L_12)
.L_12:
        /*001c*/ 	.word	0x00000000
        /*0020*/ 	.short	0x0001
        /*0022*/ 	.short	0x0008
        /*0024*/ 	.byte	0x00, 0xf4, 0x21, 0x00


	//----- nvinfo : EIATTR_KPARAM_INFO
	.align		4
.L_13:
        /*0028*/ 	.byte	0x04, 0x17
        /*002a*/ 	.short	(.L_15 - .L_14)
.L_14:
        /*002c*/ 	.word	0x00000000
        /*0030*/ 	.short	0x0000
        /*0032*/ 	.short	0x0000
        /*0034*/ 	.byte	0x00, 0xf4, 0x21, 0x00


	//----- nvinfo : EIATTR_SPARSE_MMA_MASK
	.align		4
.L_15:
        /*0038*/ 	.byte	0x03, 0x50
        /*003a*/ 	.short	0x0000


	//----- nvinfo : EIATTR_MAXREG_COUNT
	.align		4
        /*003c*/ 	.byte	0x03, 0x1b
        /*003e*/ 	.short	0x00ff


	//----- nvinfo : EIATTR_EXIT_INSTR_OFFSETS
	.align		4
        /*0040*/ 	.byte	0x04, 0x1c
        /*0042*/ 	.short	(.L_17 - .L_16)


	//   ....[0]....
.L_16:
        /*0044*/ 	.word	0x00000360


	//   ....[1]....
        /*0048*/ 	.word	0x00000380


	//----- nvinfo : EIATTR_REQNTID
	.align		4
.L_17:
        /*004c*/ 	.byte	0x04, 0x10
        /*004e*/ 	.short	(.L_19 - .L_18)
.L_18:
        /*0050*/ 	.word	0x00000100
        /*0054*/ 	.word	0x00000001
        /*0058*/ 	.word	0x00000001


	//----- nvinfo : EIATTR_CBANK_PARAM_SIZE
	.align		4
.L_19:
        /*005c*/ 	.byte	0x03, 0x19
        /*005e*/ 	.short	0x0014


	//----- nvinfo : EIATTR_PARAM_CBANK
	.align		4
        /*0060*/ 	.byte	0x04, 0x0a
        /*0062*/ 	.short	(.L_21 - .L_20)
	.align		4
.L_20:
        /*0064*/ 	.word	index@(.nv.constant0.triton_poi_fused_reflection_pad2d_6)
        /*0068*/ 	.short	0x0210
        /*006a*/ 	.short	0x0014


	//----- nvinfo : EIATTR_SW_WAR
	.align		4
.L_21:
        /*006c*/ 	.byte	0x04, 0x36
        /*006e*/ 	.short	(.L_23 - .L_22)
.L_22:
        /*0070*/ 	.word	0x00000008
.L_23:


//--------------------- .nv.callgraph             --------------------------
	.section	.nv.callgraph,"",@"SHT_CUDA_CALLGRAPH"
	.align	4
	.sectionentsize	8
	.align		4
        /*0000*/ 	.word	0x00000000
	.align		4
        /*0004*/ 	.word	0xffffffff
	.align		4
        /*0008*/ 	.word	0x00000000
	.align		4
        /*000c*/ 	.word	0xfffffffe
	.align		4
        /*0010*/ 	.word	0x00000000
	.align		4
        /*0014*/ 	.word	0xfffffffd
	.align		4
        /*0018*/ 	.word	0x00000000
	.align		4
        /*001c*/ 	.word	0xfffffffc


//--------------------- .text.triton_poi_fused_reflection_pad2d_6 --------------------------
	.section	.text.triton_poi_fused_reflection_pad2d_6,"ax",@progbits
	.align	128
        .global         triton_poi_fused_reflection_pad2d_6
        .type           triton_poi_fused_reflection_pad2d_6,@function
        .size           triton_poi_fused_reflection_pad2d_6,(.L_x_1 - triton_poi_fused_reflection_pad2d_6)
        .other          triton_poi_fused_reflection_pad2d_6,@"STO_CUDA_ENTRY STV_DEFAULT"
triton_poi_fused_reflection_pad2d_6:
.text.triton_poi_fused_reflection_pad2d_6:
[----:B------:R-:W0:Y:S02]  /*0000*/  LDC R1, c[0x0][0x28] ;  /* 0x00000a00ff017b82 */ /* 0x000e240000000800 */
[----:B------:R-:W1:Y:S01]  /*0010*/  S2R R0, SR_TID.X ;  /* 0x0000000000007919 */ /* 0x000e620000002100 */
[----:B------:R-:W-:Y:S01]  /*0020*/  HFMA2.MMA R2, -RZ, RZ, 0, 0 ;  /* 0x00000000ff027435 */ /* 0x000fe200000001ff */
[----:B------:R-:W-:Y:S01]  /*0030*/  IMAD.MOV.U32 R4, RZ, RZ, RZ ;  /* 0x000000ffff047224 */ /* 0x000fe200078e00ff */
[----:B------:R-:W-:Y:S01]  /*0040*/  ULDC.64 UR4, c[0x0][0x208] ;  /* 0x0000820000047ab9 */ /* 0x000fe20000000a00 */
[----:B------:R-:W2:Y:S01]  /*0050*/  S2R R3, SR_CTAID.X ;  /* 0x0000000000037919 */ /* 0x000ea20000002500 */
[----:B-1----:R-:W-:-:S05]  /*0060*/  IMAD.SHL.U32 R0, R0, 0x2, RZ ;  /* 0x0000000200007824 */ /* 0x002fca00078e00ff */
[----:B------:R-:W-:-:S05]  /*0070*/  LOP3.LUT R0, R0, 0x1fe, RZ, 0xc0, !PT ;  /* 0x000001fe00007812 */ /* 0x000fca00078ec0ff */
[----:B--2---:R-:W-:-:S04]  /*0080*/  IMAD R3, R3, 0x200, R0 ;  /* 0x0000020003037824 */ /* 0x004fc800078e0200 */
[C---:B------:R-:W-:Y:S01]  /*0090*/  IMAD.HI R6, R3.reuse, -0x15f15f15, R2 ;  /* 0xea0ea0eb03067827 */ /* 0x040fe200078e0202 */
[----:B------:R-:W-:-:S03]  /*00a0*/  ISETP.GE.AND P0, PT, R3, 0x13240, PT ;  /* 0x000132400300780c */ /* 0x000fc60003f06270 */
[----:B------:R-:W-:Y:S01]  /*00b0*/  VIADD R5, R3, 0x1 ;  /* 0x0000000103057836 */ /* 0x000fe20000000000 */
[----:B------:R-:W-:-:S03]  /*00c0*/  SHF.R.U32.HI R7, RZ, 0x1f, R6 ;  /* 0x0000001fff077819 */ /* 0x000fc60000011606 */
[----:B------:R-:W-:Y:S01]  /*00d0*/  IMAD.HI R0, R5, -0x15f15f15, R4 ;  /* 0xea0ea0eb05007827 */ /* 0x000fe200078e0204 */
[----:B------:R-:W-:Y:S02]  /*00e0*/  LEA.HI.SX32 R7, R6, R7, 0x1a ;  /* 0x0000000706077211 */ /* 0x000fe400078fd2ff */
[----:B------:R-:W-:Y:S02]  /*00f0*/  MOV R6, RZ ;  /* 0x000000ff00067202 */ /* 0x000fe40000000f00 */
[----:B------:R-:W-:-:S03]  /*0100*/  SHF.R.U32.HI R9, RZ, 0x1f, R0 ;  /* 0x0000001fff097819 */ /* 0x000fc60000011600 */
[----:B------:R-:W-:Y:S01]  /*0110*/  IMAD.HI R2, R7, -0x15f15f15, R6 ;  /* 0xea0ea0eb07027827 */ /* 0x000fe200078e0206 */
[----:B------:R-:W-:-:S03]  /*0120*/  LEA.HI.SX32 R9, R0, R9, 0x1a ;  /* 0x0000000900097211 */ /* 0x000fc600078fd2ff */
[----:B------:R-:W-:Y:S01]  /*0130*/  IMAD R0, R7, -0x46, R3 ;  /* 0xffffffba07007824 */ /* 0x000fe200078e0203 */
[----:B------:R-:W-:Y:S01]  /*0140*/  SHF.R.U32.HI R11, RZ, 0x1f, R2 ;  /* 0x0000001fff0b7819 */ /* 0x000fe20000011602 */
[----:B------:R-:W-:Y:S02]  /*0150*/  IMAD R9, R9, -0x46, R5 ;  /* 0xffffffba09097824 */ /* 0x000fe400078e0205 */
[----:B------:R-:W1:Y:S01]  /*0160*/  LDC.64 R4, c[0x0][0x210] ;  /* 0x00008400ff047b82 */ /* 0x000e620000000a00 */
[----:B------:R-:W-:Y:S01]  /*0170*/  LEA.HI.SX32 R11, R2, R11, 0x1a ;  /* 0x0000000b020b7211 */ /* 0x000fe200078fd2ff */
[----:B------:R-:W-:Y:S02]  /*0180*/  VIADD R2, R0, 0xfffffffd ;  /* 0xfffffffd00027836 */ /* 0x000fe40000000000 */
[----:B------:R-:W-:Y:S02]  /*0190*/  VIADD R9, R9, 0xfffffffd ;  /* 0xfffffffd09097836 */ /* 0x000fe40000000000 */
[----:B------:R-:W-:Y:S01]  /*01a0*/  IMAD R11, R11, -0x46, R7 ;  /* 0xffffffba0b0b7824 */ /* 0x000fe200078e0207 */
[----:B------:R-:W-:Y:S01]  /*01b0*/  IABS R6, R2 ;  /* 0x0000000200067213 */ /* 0x000fe20000000000 */
[----:B------:R-:W-:Y:S01]  /*01c0*/  IMAD.HI R0, R3, 0x6aff5f81, RZ ;  /* 0x6aff5f8103007827 */ /* 0x000fe200078e02ff */
[----:B------:R-:W-:-:S02]  /*01d0*/  IABS R2, R9 ;  /* 0x0000000900027213 */ /* 0x000fc40000000000 */
[----:B------:R-:W-:Y:S01]  /*01e0*/  IADD3 R11, R11, -0x3, RZ ;  /* 0xfffffffd0b0b7810 */ /* 0x000fe20007ffe0ff */
[----:B------:R-:W-:Y:S01]  /*01f0*/  VIADD R6, R6, 0xffffffc1 ;  /* 0xffffffc106067836 */ /* 0x000fe20000000000 */
[----:B------:R-:W-:Y:S01]  /*0200*/  SHF.R.U32.HI R7, RZ, 0x1f, R0 ;  /* 0x0000001fff077819 */ /* 0x000fe20000011600 */
[----:B------:R-:W-:Y:S01]  /*0210*/  VIADD R2, R2, 0xffffffc1 ;  /* 0xffffffc102027836 */ /* 0x000fe20000000000 */
[----:B------:R-:W-:Y:S02]  /*0220*/  IABS R8, R11 ;  /* 0x0000000b00087213 */ /* 0x000fe40000000000 */
[----:B------:R-:W-:Y:S02]  /*0230*/  CS2R R10, SRZ ;  /* 0x00000000000a7805 */ /* 0x000fe4000001ff00 */
[----:B------:R-:W-:Y:S02]  /*0240*/  LEA.HI R7, R0, R7, RZ, 0x15 ;  /* 0x0000000700077211 */ /* 0x000fe400078fa8ff */
[----:B------:R-:W-:-:S02]  /*0250*/  IABS R6, R6 ;  /* 0x0000000600067213 */ /* 0x000fc40000000000 */
[----:B------:R-:W-:Y:S02]  /*0260*/  IADD3 R0, R8, -0x3f, RZ ;  /* 0xffffffc108007810 */ /* 0x000fe40007ffe0ff */
[----:B------:R-:W-:Y:S01]  /*0270*/  IABS R8, R2 ;  /* 0x0000000200087213 */ /* 0x000fe20000000000 */
[----:B------:R-:W-:Y:S01]  /*0280*/  IMAD.MOV.U32 R2, RZ, RZ, R6 ;  /* 0x000000ffff027224 */ /* 0x000fe200078e0006 */
[----:B------:R-:W-:Y:S02]  /*0290*/  LEA R7, R7, 0xfff, 0xc ;  /* 0x00000fff07077811 */ /* 0x000fe400078e60ff */
[----:B------:R-:W-:Y:S02]  /*02a0*/  MOV R6, R8 ;  /* 0x0000000800067202 */ /* 0x000fe40000000f00 */
[----:B------:R-:W-:Y:S01]  /*02b0*/  IABS R9, R0 ;  /* 0x0000000000097213 */ /* 0x000fe20000000000 */
[----:B------:R-:W-:Y:S01]  /*02c0*/  IMAD.IADD R0, R7, 0x1, -R2 ;  /* 0x0000000107007824 */ /* 0x000fe200078e0a02 */
[----:B------:R-:W-:-:S03]  /*02d0*/  IADD3 R2, R7, -R6, RZ ;  /* 0x8000000607027210 */ /* 0x000fc60007ffe0ff */
[C---:B------:R-:W-:Y:S02]  /*02e0*/  IMAD R7, R9.reuse, -0x40, R0 ;  /* 0xffffffc009077824 */ /* 0x040fe400078e0200 */
[----:B------:R-:W-:Y:S02]  /*02f0*/  IMAD R9, R9, -0x40, R2 ;  /* 0xffffffc009097824 */ /* 0x000fe400078e0202 */
[----:B-1----:R-:W-:-:S04]  /*0300*/  IMAD.WIDE R6, R7, 0x4, R4 ;  /* 0x0000000407067825 */ /* 0x002fc800078e0204 */
[----:B------:R-:W-:Y:S01]  /*0310*/  IMAD.WIDE R4, R9, 0x4, R4 ;  /* 0x0000000409047825 */ /* 0x000fe200078e0204 */
[----:B------:R1:W5:Y:S01]  /*0320*/  @!P0 LDG.E.EL R10, desc[UR4][R6.64] ;  /* 0x00000004060a8981 */ /* 0x000362000c2e1900 */
[----:B------:R-:W2:Y:S03]  /*0330*/  LDC.64 R8, c[0x0][0x218] ;  /* 0x00008600ff087b82 */ /* 0x000ea60000000a00 */
[----:B------:R1:W5:Y:S01]  /*0340*/  @!P0 LDG.E.EL R11, desc[UR4][R4.64] ;  /* 0x00000004040b8981 */ /* 0x000362000c2e1900 */
[----:B--2---:R-:W-:Y:S01]  /*0350*/  IMAD.WIDE R2, R3, 0x4, R8 ;  /* 0x0000000403027825 */ /* 0x004fe200078e0208 */
[----:B-1----:R-:W-:Y:S06]  /*0360*/  @P0 EXIT ;  /* 0x000000000000094d */ /* 0x002fec0003800000 */
[----:B-----5:R-:W-:Y:S01]  /*0370*/  STG.E.64 desc[UR4][R2.64], R10 ;  /* 0x0000000a02007986 */ /* 0x020fe2000c101b04 */
[----:B------:R-:W-:Y:S05]  /*0380*/  EXIT ;  /* 0x000000000000794d */ /* 0x000fea0003800000 */
.L_x_0:
[----:B------:R-:W-:-:S00]  /*0390*/  BRA `(.L_x_0) ;  /* 0xfffffffc00fc7947 */ /* 0x000fc0000383ffff */
[----:B------:R-:W-:-:S00]  /*03a0*/  NOP ;  /* 0x0000000000007918 */ /* 0x000fc00000000000 */
        /* <DEDUP_REMOVED lines=13> */
.L_x_1:


//--------------------- .nv.constant0.triton_poi_fused_reflection_pad2d_6 --------------------------
	.section	.nv.constant0.triton_poi_fused_reflection_pad2d_6,"a",@progbits
	.sectionflags	@""
	.align	4
.nv.constant0.triton_poi_fused_reflection_pad2d_6:
	.zero		548
